//
// Generated by NVIDIA NVVM Compiler
//
// Compiler Build ID: CL-36424714
// Cuda compilation tools, release 13.0, V13.0.88
// Based on NVVM 20.0.0
//

.version 9.0
.target sm_100
.address_size 64

	// .globl	_Z6kernelILi12000EEvPKiS1_Pii

.visible .entry _Z6kernelILi12000EEvPKiS1_Pii(
	.param .u64 .ptr .align 1 _Z6kernelILi12000EEvPKiS1_Pii_param_0,
	.param .u64 .ptr .align 1 _Z6kernelILi12000EEvPKiS1_Pii_param_1,
	.param .u64 .ptr .align 1 _Z6kernelILi12000EEvPKiS1_Pii_param_2,
	.param .u32 _Z6kernelILi12000EEvPKiS1_Pii_param_3
)
{
	.reg .pred 	%p<10>;
	.reg .b32 	%r<44>;
	.reg .b64 	%rd<15>;

	ld.param.u64 	%rd4, [_Z6kernelILi12000EEvPKiS1_Pii_param_0];
	ld.param.u64 	%rd5, [_Z6kernelILi12000EEvPKiS1_Pii_param_1];
	ld.param.u64 	%rd6, [_Z6kernelILi12000EEvPKiS1_Pii_param_2];
	ld.param.u32 	%r12, [_Z6kernelILi12000EEvPKiS1_Pii_param_3];
	cvta.to.global.u64 	%rd1, %rd6;
	cvta.to.global.u64 	%rd2, %rd5;
	cvta.to.global.u64 	%rd3, %rd4;
	mov.u32 	%r13, %ctaid.x;
	mov.u32 	%r14, %ntid.x;
	mov.u32 	%r15, %tid.x;
	mad.lo.s32 	%r16, %r13, %r14, %r15;
	mul.lo.s32 	%r42, %r12, %r16;
	add.s32 	%r2, %r42, %r12;
	setp.lt.s32 	%p1, %r12, 1;
	setp.gt.s32 	%p2, %r42, 11999;
	or.pred  	%p3, %p1, %p2;
	@%p3 bra 	$L__BB0_6;
	add.s32 	%r17, %r42, 1;
	max.s32 	%r18, %r2, %r17;
	not.b32 	%r19, %r42;
	add.s32 	%r20, %r18, %r19;
	sub.s32 	%r21, 11999, %r42;
	min.u32 	%r3, %r20, %r21;
	and.b32  	%r22, %r3, 3;
	setp.eq.s32 	%p4, %r22, 3;
	@%p4 bra 	$L__BB0_4;
	add.s32 	%r23, %r3, 1;
	and.b32  	%r24, %r23, 3;
	neg.s32 	%r40, %r24;
$L__BB0_3:
	.pragma "nounroll";
	mul.wide.s32 	%rd7, %r42, 4;
	add.s64 	%rd8, %rd1, %rd7;
	add.s64 	%rd9, %rd2, %rd7;
	add.s64 	%rd10, %rd3, %rd7;
	ld.global.u32 	%r25, [%rd10];
	ld.global.u32 	%r26, [%rd9];
	add.s32 	%r27, %r26, %r25;
	st.global.u32 	[%rd8], %r27;
	add.s32 	%r42, %r42, 1;
	add.s32 	%r40, %r40, 1;
	setp.ne.s32 	%p5, %r40, 0;
	@%p5 bra 	$L__BB0_3;
$L__BB0_4:
	setp.lt.u32 	%p6, %r3, 3;
	@%p6 bra 	$L__BB0_6;
$L__BB0_5:
	mul.wide.s32 	%rd11, %r42, 4;
	add.s64 	%rd12, %rd3, %rd11;
	ld.global.u32 	%r28, [%rd12];
	add.s64 	%rd13, %rd2, %rd11;
	ld.global.u32 	%r29, [%rd13];
	add.s32 	%r30, %r29, %r28;
	add.s64 	%rd14, %rd1, %rd11;
	st.global.u32 	[%rd14], %r30;
	ld.global.u32 	%r31, [%rd12+4];
	ld.global.u32 	%r32, [%rd13+4];
	add.s32 	%r33, %r32, %r31;
	st.global.u32 	[%rd14+4], %r33;
	ld.global.u32 	%r34, [%rd12+8];
	ld.global.u32 	%r35, [%rd13+8];
	add.s32 	%r36, %r35, %r34;
	st.global.u32 	[%rd14+8], %r36;
	ld.global.u32 	%r37, [%rd12+12];
	ld.global.u32 	%r38, [%rd13+12];
	add.s32 	%r39, %r38, %r37;
	st.global.u32 	[%rd14+12], %r39;
	add.s32 	%r11, %r42, 4;
	setp.lt.s32 	%p7, %r11, %r2;
	setp.lt.s32 	%p8, %r42, 11996;
	and.pred  	%p9, %p7, %p8;
	mov.u32 	%r42, %r11;
	@%p9 bra 	$L__BB0_5;
$L__BB0_6:
	ret;

}


// ===== COMPILED SASS (sm_100) =====

	.target	sm_100

	.elftype	@"ET_EXEC"


//--------------------- .note.nv.tkinfo           --------------------------
	.section	.note.nv.tkinfo,"",@"SHT_NOTE"
	.sectionflags	@"SHF_NOTE_NV_TKINFO"
	.tkinfo
        /*0018*/ 	.word	0x00000002
        /*0030*/ 	.string	""
        /*0030*/ 	.string	"ptxas"
        /*0030*/ 	.string	"Cuda compilation tools, release 13.0, V13.0.88"
        /*0030*/ 	.string	"Build cuda_13.0.r13.0/compiler.36424714_0"
        /*0030*/ 	.string	"-arch sm_100 -m 64 "



//--------------------- .note.nv.cuinfo           --------------------------
	.section	.note.nv.cuinfo,"",@"SHT_NOTE"
	.sectionflags	@"SHF_NOTE_NV_CUINFO"
        /*0018*/ 	.short	0x0002
        /*001a*/ 	.short	0x0064
        /*001c*/ 	.short	0x0082
	.zero		2


//--------------------- .nv.info                  --------------------------
	.section	.nv.info,"",@"SHT_CUDA_INFO"
	.align	4


	//----- nvinfo : EIATTR_REGCOUNT
	.align		4
        /*0000*/ 	.byte	0x04, 0x2f
        /*0002*/ 	.short	(.L_1 - .L_0)
	.align		4
.L_0:
        /*0004*/ 	.word	index@(_Z6kernelILi12000EEvPKiS1_Pii)
        /*0008*/ 	.word	0x00000014


	//----- nvinfo : EIATTR_FRAME_SIZE
	.align		4
.L_1:
        /*000c*/ 	.byte	0x04, 0x11
        /*000e*/ 	.short	(.L_3 - .L_2)
	.align		4
.L_2:
        /*0010*/ 	.word	index@(_Z6kernelILi12000EEvPKiS1_Pii)
        /*0014*/ 	.word	0x00000000


	//----- nvinfo : EIATTR_MIN_STACK_SIZE
	.align		4
.L_3:
        /*0018*/ 	.byte	0x04, 0x12
        /*001a*/ 	.short	(.L_5 - .L_4)
	.align		4
.L_4:
        /*001c*/ 	.word	index@(_Z6kernelILi12000EEvPKiS1_Pii)
        /*0020*/ 	.word	0x00000000
.L_5:


//--------------------- .nv.compat                --------------------------
	.section	.nv.compat,"",@"SHT_CUDA_COMPAT_INFO"
	.align	4
        /*0000*/ 	.byte	0x02, 0x09, 0x00, 0x00, 0x02, 0x02, 0x01, 0x00, 0x02, 0x05, 0x05, 0x00, 0x03, 0x07, 0x01, 0x01
        /*0010*/ 	.byte	0x02, 0x03, 0x00, 0x00, 0x02, 0x06, 0x01, 0x00, 0x04, 0x0b, 0x08, 0x00, 0x09, 0x00, 0x00, 0x00
        /*0020*/ 	.byte	0x00, 0x00, 0x00, 0x00


//--------------------- .nv.info._Z6kernelILi12000EEvPKiS1_Pii --------------------------
	.section	.nv.info._Z6kernelILi12000EEvPKiS1_Pii,"",@"SHT_CUDA_INFO"
	.sectionflags	@""
	.align	4


	//----- nvinfo : EIATTR_CUDA_API_VERSION
	.align		4
        /*0000*/ 	.byte	0x04, 0x37
        /*0002*/ 	.short	(.L_7 - .L_6)
.L_6:
        /*0004*/ 	.word	0x00000082


	//----- nvinfo : EIATTR_KPARAM_INFO
	.align		4
.L_7:
        /*0008*/ 	.byte	0x04, 0x17
        /*000a*/ 	.short	(.L_9 - .L_8)
.L_8:
        /*000c*/ 	.word	0x00000000
        /*0010*/ 	.short	0x0003
        /*0012*/ 	.short	0x0018
        /*0014*/ 	.byte	0x00, 0xf0, 0x11, 0x00


	//----- nvinfo : EIATTR_KPARAM_INFO
	.align		4
.L_9:
        /*0018*/ 	.byte	0x04, 0x17
        /*001a*/ 	.short	(.L_11 - .L_10)
.L_10:
        /*001c*/ 	.word	0x00000000
        /*0020*/ 	.short	0x0002
        /*0022*/ 	.short	0x0010
        /*0024*/ 	.byte	0x00, 0xf5, 0x21, 0x00


	//----- nvinfo : EIATTR_KPARAM_INFO
	.align		4
.L_11:
        /*0028*/ 	.byte	0x04, 0x17
        /*002a*/ 	.short	(.L_13 - .L_12)
.L_12:
        /*002c*/ 	.word	0x00000000
        /*0030*/ 	.short	0x0001
        /*0032*/ 	.short	0x0008
        /*0034*/ 	.byte	0x00, 0xf5, 0x21, 0x00


	//----- nvinfo : EIATTR_KPARAM_INFO
	.align		4
.L_13:
        /*0038*/ 	.byte	0x04, 0x17
        /*003a*/ 	.short	(.L_15 - .L_14)
.L_14:
        /*003c*/ 	.word	0x00000000
        /*0040*/ 	.short	0x0000
        /*0042*/ 	.short	0x0000
        /*0044*/ 	.byte	0x00, 0xf5, 0x21, 0x00


	//----- nvinfo : EIATTR_SPARSE_MMA_MASK
	.align		4
.L_15:
        /*0048*/ 	.byte	0x03, 0x50
        /*004a*/ 	.short	0x0000


	//----- nvinfo : EIATTR_MAXREG_COUNT
	.align		4
        /*004c*/ 	.byte	0x03, 0x1b
        /*004e*/ 	.short	0x00ff


	//----- nvinfo : EIATTR_MERCURY_ISA_VERSION
	.align		4
        /*0050*/ 	.byte	0x03, 0x5f
        /*0052*/ 	.short	0x0101


	//----- nvinfo : EIATTR_VRC_CTA_INIT_COUNT
	.align		4
        /*0054*/ 	.byte	0x02, 0x4a
	.zero		1
	.zero		1


	//----- nvinfo : EIATTR_EXIT_INSTR_OFFSETS
	.align		4
        /*0058*/ 	.byte	0x04, 0x1c
        /*005a*/ 	.short	(.L_17 - .L_16)


	//   ....[0]....
.L_16:
        /*005c*/ 	.word	0x00000090


	//   ....[1]....
        /*0060*/ 	.word	0x00000270


	//   ....[2]....
        /*0064*/ 	.word	0x00000430


	//----- nvinfo : EIATTR_CRS_STACK_SIZE
	.align		4
.L_17:
        /*0068*/ 	.byte	0x04, 0x1e
        /*006a*/ 	.short	(.L_19 - .L_18)
.L_18:
        /*006c*/ 	.word	0x00000000


	//----- nvinfo : EIATTR_CBANK_PARAM_SIZE
	.align		4
.L_19:
        /*0070*/ 	.byte	0x03, 0x19
        /*0072*/ 	.short	0x001c


	//----- nvinfo : EIATTR_PARAM_CBANK
	.align		4
        /*0074*/ 	.byte	0x04, 0x0a
        /*0076*/ 	.short	(.L_21 - .L_20)
	.align		4
.L_20:
        /*0078*/ 	.word	index@(.nv.constant0._Z6kernelILi12000EEvPKiS1_Pii)
        /*007c*/ 	.short	0x0380
        /*007e*/ 	.short	0x001c


	//----- nvinfo : EIATTR_SW_WAR
	.align		4
.L_21:
        /*0080*/ 	.byte	0x04, 0x36
        /*0082*/ 	.short	(.L_23 - .L_22)
.L_22:
        /*0084*/ 	.word	0x00000008
.L_23:


//--------------------- .nv.callgraph             --------------------------
	.section	.nv.callgraph,"",@"SHT_CUDA_CALLGRAPH"
	.align	4
	.sectionentsize	8
	.align		4
        /*0000*/ 	.word	0x00000000
	.align		4
        /*0004*/ 	.word	0xffffffff
	.align		4
        /*0008*/ 	.word	0x00000000
	.align		4
        /*000c*/ 	.word	0xfffffffe
	.align		4
        /*0010*/ 	.word	0x00000000
	.align		4
        /*0014*/ 	.word	0xfffffffd
	.align		4
        /*0018*/ 	.word	0x00000000
	.align		4
        /*001c*/ 	.word	0xfffffffc


//--------------------- .text._Z6kernelILi12000EEvPKiS1_Pii --------------------------
	.section	.text._Z6kernelILi12000EEvPKiS1_Pii,"ax",@progbits
	.align	128
        .global         _Z6kernelILi12000EEvPKiS1_Pii
        .type           _Z6kernelILi12000EEvPKiS1_Pii,@function
        .size           _Z6kernelILi12000EEvPKiS1_Pii,(.L_x_5 - _Z6kernelILi12000EEvPKiS1_Pii)
        .other          _Z6kernelILi12000EEvPKiS1_Pii,@"STO_CUDA_ENTRY STV_DEFAULT"
_Z6kernelILi12000EEvPKiS1_Pii:
.text._Z6kernelILi12000EEvPKiS1_Pii:
[----:B------:R-:W-:Y:S01]  /*0000*/  LDC R1, c[0x0][0x37c] ;  /* 0x0000df00ff017b82 */ /* 0x000fe20000000800 */
[----:B------:R-:W0:Y:S07]  /*0010*/  S2R R3, SR_TID.X ;  /* 0x0000000000037919 */ /* 0x000e2e0000002100 */
[----:B------:R-:W0:Y:S08]  /*0020*/  S2UR UR4, SR_CTAID.X ;  /* 0x00000000000479c3 */ /* 0x000e300000002500 */
[----:B------:R-:W0:Y:S08]  /*0030*/  LDC R0, c[0x0][0x360] ;  /* 0x0000d800ff007b82 */ /* 0x000e300000000800 */
[----:B------:R-:W1:Y:S01]  /*0040*/  LDC R2, c[0x0][0x398] ;  /* 0x0000e600ff027b82 */ /* 0x000e620000000800 */
[----:B0-----:R-:W-:-:S04]  /*0050*/  IMAD R0, R0, UR4, R3 ;  /* 0x0000000400007c24 */ /* 0x001fc8000f8e0203 */
[----:B-1----:R-:W-:-:S05]  /*0060*/  IMAD R3, R0, R2, RZ ;  /* 0x0000000200037224 */ /* 0x002fca00078e02ff */
[----:B------:R-:W-:-:S04]  /*0070*/  ISETP.GT.AND P0, PT, R3, 0x2edf, PT ;  /* 0x00002edf0300780c */ /* 0x000fc80003f04270 */
[----:B------:R-:W-:-:S13]  /*0080*/  ISETP.LT.OR P0, PT, R2, 0x1, P0 ;  /* 0x000000010200780c */ /* 0x000fda0000701670 */
[----:B------:R-:W-:Y:S05]  /*0090*/  @P0 EXIT ;  /* 0x000000000000094d */ /* 0x000fea0003800000 */
[C---:B------:R-:W-:Y:S01]  /*00a0*/  IMAD.IADD R0, R3.reuse, 0x1, R2 ;  /* 0x0000000103007824 */ /* 0x040fe200078e0202 */
[----:B------:R-:W-:Y:S01]  /*00b0*/  LOP3.LUT R5, RZ, R3, RZ, 0x33, !PT ;  /* 0x00000003ff057212 */ /* 0x000fe200078e33ff */
[----:B------:R-:W0:Y:S01]  /*00c0*/  LDCU.64 UR4, c[0x0][0x358] ;  /* 0x00006b00ff0477ac */ /* 0x000e220008000a00 */
[C---:B------:R-:W-:Y:S01]  /*00d0*/  IADD3 R4, PT, PT, -R3.reuse, 0x2edf, RZ ;  /* 0x00002edf03047810 */ /* 0x040fe20007ffe1ff */
[----:B------:R-:W-:Y:S01]  /*00e0*/  BSSY.RECONVERGENT B0, `(.L_x_0) ;  /* 0x0000018000007945 */ /* 0x000fe20003800200 */
[----:B------:R-:W-:-:S04]  /*00f0*/  VIADDMNMX R2, R3, 0x1, R0, !PT ;  /* 0x0000000103027846 */ /* 0x000fc80007800100 */
[----:B------:R-:W-:-:S04]  /*0100*/  VIADDMNMX.U32 R2, R2, R5, R4, PT ;  /* 0x0000000502027246 */ /* 0x000fc80003800004 */
[C---:B------:R-:W-:Y:S02]  /*0110*/  LOP3.LUT R4, R2.reuse, 0x3, RZ, 0xc0, !PT ;  /* 0x0000000302047812 */ /* 0x040fe400078ec0ff */
[----:B------:R-:W-:Y:S02]  /*0120*/  ISETP.GE.U32.AND P0, PT, R2, 0x3, PT ;  /* 0x000000030200780c */ /* 0x000fe40003f06070 */
[----:B------:R-:W-:-:S13]  /*0130*/  ISETP.NE.AND P1, PT, R4, 0x3, PT ;  /* 0x000000030400780c */ /* 0x000fda0003f25270 */
[----:B0-----:R-:W-:Y:S05]  /*0140*/  @!P1 BRA `(.L_x_1) ;  /* 0x0000000000449947 */ /* 0x001fea0003800000 */
[----:B------:R-:W0:Y:S01]  /*0150*/  LDC.64 R4, c[0x0][0x390] ;  /* 0x0000e400ff047b82 */ /* 0x000e220000000a00 */
[----:B------:R-:W-:-:S05]  /*0160*/  VIADD R2, R2, 0x1 ;  /* 0x0000000102027836 */ /* 0x000fca0000000000 */
[----:B------:R-:W-:Y:S02]  /*0170*/  LOP3.LUT R2, R2, 0x3, RZ, 0xc0, !PT ;  /* 0x0000000302027812 */ /* 0x000fe400078ec0ff */
[----:B------:R-:W1:Y:S02]  /*0180*/  LDC.64 R6, c[0x0][0x380] ;  /* 0x0000e000ff067b82 */ /* 0x000e640000000a00 */
[----:B------:R-:W-:-:S06]  /*0190*/  IADD3 R2, PT, PT, -R2, RZ, RZ ;  /* 0x000000ff02027210 */ /* 0x000fcc0007ffe1ff */
[----:B------:R-:W2:Y:S02]  /*01a0*/  LDC.64 R8, c[0x0][0x388] ;  /* 0x0000e200ff087b82 */ /* 0x000ea40000000a00 */
.L_x_2:
[----:B--2---:R-:W-:-:S04]  /*01b0*/  IMAD.WIDE R12, R3, 0x4, R8 ;  /* 0x00000004030c7825 */ /* 0x004fc800078e0208 */
[C---:B-1----:R-:W-:Y:S02]  /*01c0*/  IMAD.WIDE R14, R3.reuse, 0x4, R6 ;  /* 0x00000004030e7825 */ /* 0x042fe400078e0206 */
[----:B------:R-:W2:Y:S04]  /*01d0*/  LDG.E R13, desc[UR4][R12.64] ;  /* 0x000000040c0d7981 */ /* 0x000ea8000c1e1900 */
[----:B------:R-:W2:Y:S01]  /*01e0*/  LDG.E R14, desc[UR4][R14.64] ;  /* 0x000000040e0e7981 */ /* 0x000ea2000c1e1900 */
[C---:B0--3--:R-:W-:Y:S01]  /*01f0*/  IMAD.WIDE R10, R3.reuse, 0x4, R4 ;  /* 0x00000004030a7825 */ /* 0x049fe200078e0204 */
[----:B------:R-:W-:-:S03]  /*0200*/  IADD3 R3, PT, PT, R3, 0x1, RZ ;  /* 0x0000000103037810 */ /* 0x000fc60007ffe0ff */
[----:B------:R-:W-:-:S05]  /*0210*/  VIADD R2, R2, 0x1 ;  /* 0x0000000102027836 */ /* 0x000fca0000000000 */
[----:B------:R-:W-:Y:S01]  /*0220*/  ISETP.NE.AND P1, PT, R2, RZ, PT ;  /* 0x000000ff0200720c */ /* 0x000fe20003f25270 */
[----:B--2---:R-:W-:-:S05]  /*0230*/  IMAD.IADD R17, R14, 0x1, R13 ;  /* 0x000000010e117824 */ /* 0x004fca00078e020d */
[----:B------:R3:W-:Y:S07]  /*0240*/  STG.E desc[UR4][R10.64], R17 ;  /* 0x000000110a007986 */ /* 0x0007ee000c101904 */
[----:B------:R-:W-:Y:S05]  /*0250*/  @P1 BRA `(.L_x_2) ;  /* 0xfffffffc00d41947 */ /* 0x000fea000383ffff */
.L_x_1:
[----:B------:R-:W-:Y:S05]  /*0260*/  BSYNC.RECONVERGENT B0 ;  /* 0x0000000000007941 */ /* 0x000fea0003800200 */
.L_x_0:
[----:B------:R-:W-:Y:S05]  /*0270*/  @!P0 EXIT ;  /* 0x000000000000894d */ /* 0x000fea0003800000 */
.L_x_3:
[----:B------:R-:W0:Y:S08]  /*0280*/  LDC.64 R4, c[0x0][0x380] ;  /* 0x0000e000ff047b82 */ /* 0x000e300000000a00 */
[----:B------:R-:W1:Y:S08]  /*0290*/  LDC.64 R6, c[0x0][0x388] ;  /* 0x0000e200ff067b82 */ /* 0x000e700000000a00 */
[----:B------:R-:W2:Y:S01]  /*02a0*/  LDC.64 R8, c[0x0][0x390] ;  /* 0x0000e400ff087b82 */ /* 0x000ea20000000a00 */
[----:B0-----:R-:W-:-:S05]  /*02b0*/  IMAD.WIDE R4, R3, 0x4, R4 ;  /* 0x0000000403047825 */ /* 0x001fca00078e0204 */
[----:B------:R-:W4:Y:S01]  /*02c0*/  LDG.E R2, desc[UR4][R4.64] ;  /* 0x0000000404027981 */ /* 0x000f22000c1e1900 */
[----:B-1----:R-:W-:-:S05]  /*02d0*/  IMAD.WIDE R6, R3, 0x4, R6 ;  /* 0x0000000403067825 */ /* 0x002fca00078e0206 */
[----:B---3--:R-:W4:Y:S01]  /*02e0*/  LDG.E R11, desc[UR4][R6.64] ;  /* 0x00000004060b7981 */ /* 0x008f22000c1e1900 */
[----:B--2---:R-:W-:-:S04]  /*02f0*/  IMAD.WIDE R8, R3, 0x4, R8 ;  /* 0x0000000403087825 */ /* 0x004fc800078e0208 */
[----:B----4-:R-:W-:-:S05]  /*0300*/  IMAD.IADD R11, R2, 0x1, R11 ;  /* 0x00000001020b7824 */ /* 0x010fca00078e020b */
[----:B------:R0:W-:Y:S04]  /*0310*/  STG.E desc[UR4][R8.64], R11 ;  /* 0x0000000b08007986 */ /* 0x0001e8000c101904 */
[----:B------:R-:W2:Y:S04]  /*0320*/  LDG.E R2, desc[UR4][R4.64+0x4] ;  /* 0x0000040404027981 */ /* 0x000ea8000c1e1900 */
[----:B------:R-:W2:Y:S02]  /*0330*/  LDG.E R13, desc[UR4][R6.64+0x4] ;  /* 0x00000404060d7981 */ /* 0x000ea4000c1e1900 */
[----:B--2---:R-:W-:-:S05]  /*0340*/  IADD3 R13, PT, PT, R2, R13, RZ ;  /* 0x0000000d020d7210 */ /* 0x004fca0007ffe0ff */
[----:B------:R0:W-:Y:S04]  /*0350*/  STG.E desc[UR4][R8.64+0x4], R13 ;  /* 0x0000040d08007986 */ /* 0x0001e8000c101904 */
[----:B------:R-:W2:Y:S04]  /*0360*/  LDG.E R2, desc[UR4][R4.64+0x8] ;  /* 0x0000080404027981 */ /* 0x000ea8000c1e1900 */
[----:B------:R-:W2:Y:S02]  /*0370*/  LDG.E R15, desc[UR4][R6.64+0x8] ;  /* 0x00000804060f7981 */ /* 0x000ea4000c1e1900 */
[----:B--2---:R-:W-:-:S05]  /*0380*/  IMAD.IADD R15, R2, 0x1, R15 ;  /* 0x00000001020f7824 */ /* 0x004fca00078e020f */
[----:B------:R0:W-:Y:S04]  /*0390*/  STG.E desc[UR4][R8.64+0x8], R15 ;  /* 0x0000080f08007986 */ /* 0x0001e8000c101904 */
[----:B------:R-:W2:Y:S04]  /*03a0*/  LDG.E R2, desc[UR4][R4.64+0xc] ;  /* 0x00000c0404027981 */ /* 0x000ea8000c1e1900 */
[----:B------:R-:W2:Y:S02]  /*03b0*/  LDG.E R17, desc[UR4][R6.64+0xc] ;  /* 0x00000c0406117981 */ /* 0x000ea4000c1e1900 */
[----:B--2---:R-:W-:Y:S01]  /*03c0*/  IADD3 R17, PT, PT, R2, R17, RZ ;  /* 0x0000001102117210 */ /* 0x004fe20007ffe0ff */
[----:B------:R-:W-:Y:S01]  /*03d0*/  IMAD.MOV.U32 R2, RZ, RZ, R3 ;  /* 0x000000ffff027224 */ /* 0x000fe200078e0003 */
[----:B------:R-:W-:-:S03]  /*03e0*/  IADD3 R3, PT, PT, R3, 0x4, RZ ;  /* 0x0000000403037810 */ /* 0x000fc60007ffe0ff */
[----:B------:R0:W-:Y:S01]  /*03f0*/  STG.E desc[UR4][R8.64+0xc], R17 ;  /* 0x00000c1108007986 */ /* 0x0001e2000c101904 */
[----:B------:R-:W-:Y:S02]  /*0400*/  ISETP.LT.AND P1, PT, R2, 0x2edc, PT ;  /* 0x00002edc0200780c */ /* 0x000fe40003f21270 */
[----:B------:R-:W-:-:S13]  /*0410*/  ISETP.GE.AND P0, PT, R3, R0, PT ;  /* 0x000000000300720c */ /* 0x000fda0003f06270 */
[----:B0-----:R-:W-:Y:S05]  /*0420*/  @!P0 BRA P1, `(.L_x_3) ;  /* 0xfffffffc00948947 */ /* 0x001fea000083ffff */
[----:B------:R-:W-:Y:S05]  /*0430*/  EXIT ;  /* 0x000000000000794d */ /* 0x000fea0003800000 */
.L_x_4:
[----:B------:R-:W-:-:S00]  /*0440*/  BRA `(.L_x_4) ;  /* 0xfffffffc00fc7947 */ /* 0x000fc0000383ffff */
[----:B------:R-:W-:-:S00]  /*0450*/  NOP ;  /* 0x0000000000007918 */ /* 0x000fc00000000000 */
        /* <DEDUP_REMOVED lines=10> */
.L_x_5:


//--------------------- .nv.shared.reserved.0     --------------------------
	.section	.nv.shared.reserved.0,"aw",@nobits
	.weak		__nv_reservedSMEM_offset_0_alias
	.size		__nv_reservedSMEM_offset_0_alias, 0, 64
	.other		__nv_reservedSMEM_offset_0_alias,@"STO_CUDA_RESERVED_SHARED STV_DEFAULT"
__nv_reservedSMEM_offset_0_alias:
	.zero		0
	.zero		64


//--------------------- .nv.constant0._Z6kernelILi12000EEvPKiS1_Pii --------------------------
	.section	.nv.constant0._Z6kernelILi12000EEvPKiS1_Pii,"a",@progbits
	.sectionflags	@""
	.align	4
.nv.constant0._Z6kernelILi12000EEvPKiS1_Pii:
	.zero		924


//--------------------- SYMBOLS --------------------------

	.type		.nv.reservedSmem.offset0,@object
	.size		.nv.reservedSmem.offset0,0x4
